//
// Generated by NVIDIA NVVM Compiler
//
// Compiler Build ID: CL-36424714
// Cuda compilation tools, release 13.0, V13.0.88
// Based on NVVM 20.0.0
//

.version 9.0
.target sm_100
.address_size 64

	// .globl	_Z18add_vectors_kernelPKfS0_Pfi

.visible .entry _Z18add_vectors_kernelPKfS0_Pfi(
	.param .u64 .ptr .align 1 _Z18add_vectors_kernelPKfS0_Pfi_param_0,
	.param .u64 .ptr .align 1 _Z18add_vectors_kernelPKfS0_Pfi_param_1,
	.param .u64 .ptr .align 1 _Z18add_vectors_kernelPKfS0_Pfi_param_2,
	.param .u32 _Z18add_vectors_kernelPKfS0_Pfi_param_3
)
{
	.reg .pred 	%p<2>;
	.reg .b32 	%r<6>;
	.reg .b32 	%f<4>;
	.reg .b64 	%rd<11>;

	ld.param.u64 	%rd1, [_Z18add_vectors_kernelPKfS0_Pfi_param_0];
	ld.param.u64 	%rd2, [_Z18add_vectors_kernelPKfS0_Pfi_param_1];
	ld.param.u64 	%rd3, [_Z18add_vectors_kernelPKfS0_Pfi_param_2];
	ld.param.u32 	%r2, [_Z18add_vectors_kernelPKfS0_Pfi_param_3];
	mov.u32 	%r3, %ctaid.x;
	mov.u32 	%r4, %ntid.x;
	mov.u32 	%r5, %tid.x;
	mad.lo.s32 	%r1, %r3, %r4, %r5;
	setp.ge.s32 	%p1, %r1, %r2;
	@%p1 bra 	$L__BB0_2;
	cvta.to.global.u64 	%rd4, %rd1;
	cvta.to.global.u64 	%rd5, %rd2;
	cvta.to.global.u64 	%rd6, %rd3;
	mul.wide.s32 	%rd7, %r1, 4;
	add.s64 	%rd8, %rd4, %rd7;
	ld.global.f32 	%f1, [%rd8];
	add.s64 	%rd9, %rd5, %rd7;
	ld.global.f32 	%f2, [%rd9];
	add.f32 	%f3, %f1, %f2;
	add.s64 	%rd10, %rd6, %rd7;
	st.global.f32 	[%rd10], %f3;
$L__BB0_2:
	ret;

}


// ===== COMPILED SASS (sm_100) =====

	.target	sm_100

	.elftype	@"ET_EXEC"


//--------------------- .note.nv.tkinfo           --------------------------
	.section	.note.nv.tkinfo,"",@"SHT_NOTE"
	.sectionflags	@"SHF_NOTE_NV_TKINFO"
	.tkinfo
        /*0018*/ 	.word	0x00000002
        /*0030*/ 	.string	""
        /*0030*/ 	.string	"ptxas"
        /*0030*/ 	.string	"Cuda compilation tools, release 13.0, V13.0.88"
        /*0030*/ 	.string	"Build cuda_13.0.r13.0/compiler.36424714_0"
        /*0030*/ 	.string	"-arch sm_100 -m 64 "



//--------------------- .note.nv.cuinfo           --------------------------
	.section	.note.nv.cuinfo,"",@"SHT_NOTE"
	.sectionflags	@"SHF_NOTE_NV_CUINFO"
        /*0018*/ 	.short	0x0002
        /*001a*/ 	.short	0x0064
        /*001c*/ 	.short	0x0082
	.zero		2


//--------------------- .nv.info                  --------------------------
	.section	.nv.info,"",@"SHT_CUDA_INFO"
	.align	4


	//----- nvinfo : EIATTR_REGCOUNT
	.align		4
        /*0000*/ 	.byte	0x04, 0x2f
        /*0002*/ 	.short	(.L_1 - .L_0)
	.align		4
.L_0:
        /*0004*/ 	.word	index@(_Z18add_vectors_kernelPKfS0_Pfi)
        /*0008*/ 	.word	0x0000000c


	//----- nvinfo : EIATTR_FRAME_SIZE
	.align		4
.L_1:
        /*000c*/ 	.byte	0x04, 0x11
        /*000e*/ 	.short	(.L_3 - .L_2)
	.align		4
.L_2:
        /*0010*/ 	.word	index@(_Z18add_vectors_kernelPKfS0_Pfi)
        /*0014*/ 	.word	0x00000000


	//----- nvinfo : EIATTR_MIN_STACK_SIZE
	.align		4
.L_3:
        /*0018*/ 	.byte	0x04, 0x12
        /*001a*/ 	.short	(.L_5 - .L_4)
	.align		4
.L_4:
        /*001c*/ 	.word	index@(_Z18add_vectors_kernelPKfS0_Pfi)
        /*0020*/ 	.word	0x00000000
.L_5:


//--------------------- .nv.compat                --------------------------
	.section	.nv.compat,"",@"SHT_CUDA_COMPAT_INFO"
	.align	4
        /*0000*/ 	.byte	0x02, 0x09, 0x00, 0x00, 0x02, 0x02, 0x01, 0x00, 0x02, 0x05, 0x05, 0x00, 0x03, 0x07, 0x01, 0x01
        /*0010*/ 	.byte	0x02, 0x03, 0x00, 0x00, 0x02, 0x06, 0x01, 0x00, 0x04, 0x0b, 0x08, 0x00, 0x09, 0x00, 0x00, 0x00
        /*0020*/ 	.byte	0x00, 0x00, 0x00, 0x00


//--------------------- .nv.info._Z18add_vectors_kernelPKfS0_Pfi --------------------------
	.section	.nv.info._Z18add_vectors_kernelPKfS0_Pfi,"",@"SHT_CUDA_INFO"
	.sectionflags	@""
	.align	4


	//----- nvinfo : EIATTR_CUDA_API_VERSION
	.align		4
        /*0000*/ 	.byte	0x04, 0x37
        /*0002*/ 	.short	(.L_7 - .L_6)
.L_6:
        /*0004*/ 	.word	0x00000082


	//----- nvinfo : EIATTR_KPARAM_INFO
	.align		4
.L_7:
        /*0008*/ 	.byte	0x04, 0x17
        /*000a*/ 	.short	(.L_9 - .L_8)
.L_8:
        /*000c*/ 	.word	0x00000000
        /*0010*/ 	.short	0x0003
        /*0012*/ 	.short	0x0018
        /*0014*/ 	.byte	0x00, 0xf0, 0x11, 0x00


	//----- nvinfo : EIATTR_KPARAM_INFO
	.align		4
.L_9:
        /*0018*/ 	.byte	0x04, 0x17
        /*001a*/ 	.short	(.L_11 - .L_10)
.L_10:
        /*001c*/ 	.word	0x00000000
        /*0020*/ 	.short	0x0002
        /*0022*/ 	.short	0x0010
        /*0024*/ 	.byte	0x00, 0xf5, 0x21, 0x00


	//----- nvinfo : EIATTR_KPARAM_INFO
	.align		4
.L_11:
        /*0028*/ 	.byte	0x04, 0x17
        /*002a*/ 	.short	(.L_13 - .L_12)
.L_12:
        /*002c*/ 	.word	0x00000000
        /*0030*/ 	.short	0x0001
        /*0032*/ 	.short	0x0008
        /*0034*/ 	.byte	0x00, 0xf5, 0x21, 0x00


	//----- nvinfo : EIATTR_KPARAM_INFO
	.align		4
.L_13:
        /*0038*/ 	.byte	0x04, 0x17
        /*003a*/ 	.short	(.L_15 - .L_14)
.L_14:
        /*003c*/ 	.word	0x00000000
        /*0040*/ 	.short	0x0000
        /*0042*/ 	.short	0x0000
        /*0044*/ 	.byte	0x00, 0xf5, 0x21, 0x00


	//----- nvinfo : EIATTR_SPARSE_MMA_MASK
	.align		4
.L_15:
        /*0048*/ 	.byte	0x03, 0x50
        /*004a*/ 	.short	0x0000


	//----- nvinfo : EIATTR_MAXREG_COUNT
	.align		4
        /*004c*/ 	.byte	0x03, 0x1b
        /*004e*/ 	.short	0x00ff


	//----- nvinfo : EIATTR_MERCURY_ISA_VERSION
	.align		4
        /*0050*/ 	.byte	0x03, 0x5f
        /*0052*/ 	.short	0x0101


	//----- nvinfo : EIATTR_VRC_CTA_INIT_COUNT
	.align		4
        /*0054*/ 	.byte	0x02, 0x4a
	.zero		1
	.zero		1


	//----- nvinfo : EIATTR_EXIT_INSTR_OFFSETS
	.align		4
        /*0058*/ 	.byte	0x04, 0x1c
        /*005a*/ 	.short	(.L_17 - .L_16)


	//   ....[0]....
.L_16:
        /*005c*/ 	.word	0x00000070


	//   ....[1]....
        /*0060*/ 	.word	0x00000130


	//----- nvinfo : EIATTR_CBANK_PARAM_SIZE
	.align		4
.L_17:
        /*0064*/ 	.byte	0x03, 0x19
        /*0066*/ 	.short	0x001c


	//----- nvinfo : EIATTR_PARAM_CBANK
	.align		4
        /*0068*/ 	.byte	0x04, 0x0a
        /*006a*/ 	.short	(.L_19 - .L_18)
	.align		4
.L_18:
        /*006c*/ 	.word	index@(.nv.constant0._Z18add_vectors_kernelPKfS0_Pfi)
        /*0070*/ 	.short	0x0380
        /*0072*/ 	.short	0x001c


	//----- nvinfo : EIATTR_SW_WAR
	.align		4
.L_19:
        /*0074*/ 	.byte	0x04, 0x36
        /*0076*/ 	.short	(.L_21 - .L_20)
.L_20:
        /*0078*/ 	.word	0x00000008
.L_21:


//--------------------- .nv.callgraph             --------------------------
	.section	.nv.callgraph,"",@"SHT_CUDA_CALLGRAPH"
	.align	4
	.sectionentsize	8
	.align		4
        /*0000*/ 	.word	0x00000000
	.align		4
        /*0004*/ 	.word	0xffffffff
	.align		4
        /*0008*/ 	.word	0x00000000
	.align		4
        /*000c*/ 	.word	0xfffffffe
	.align		4
        /*0010*/ 	.word	0x00000000
	.align		4
        /*0014*/ 	.word	0xfffffffd
	.align		4
        /*0018*/ 	.word	0x00000000
	.align		4
        /*001c*/ 	.word	0xfffffffc


//--------------------- .text._Z18add_vectors_kernelPKfS0_Pfi --------------------------
	.section	.text._Z18add_vectors_kernelPKfS0_Pfi,"ax",@progbits
	.align	128
        .global         _Z18add_vectors_kernelPKfS0_Pfi
        .type           _Z18add_vectors_kernelPKfS0_Pfi,@function
        .size           _Z18add_vectors_kernelPKfS0_Pfi,(.L_x_1 - _Z18add_vectors_kernelPKfS0_Pfi)
        .other          _Z18add_vectors_kernelPKfS0_Pfi,@"STO_CUDA_ENTRY STV_DEFAULT"
_Z18add_vectors_kernelPKfS0_Pfi:
.text._Z18add_vectors_kernelPKfS0_Pfi:
[----:B------:R-:W-:Y:S01]  /*0000*/  LDC R1, c[0x0][0x37c] ;  /* 0x0000df00ff017b82 */ /* 0x000fe20000000800 */
[----:B------:R-:W0:Y:S07]  /*0010*/  S2R R0, SR_TID.X ;  /* 0x0000000000007919 */ /* 0x000e2e0000002100 */
[----:B------:R-:W0:Y:S01]  /*0020*/  S2UR UR4, SR_CTAID.X ;  /* 0x00000000000479c3 */ /* 0x000e220000002500 */
[----:B------:R-:W1:Y:S07]  /*0030*/  LDCU UR5, c[0x0][0x398] ;  /* 0x00007300ff0577ac */ /* 0x000e6e0008000800 */
[----:B------:R-:W0:Y:S02]  /*0040*/  LDC R9, c[0x0][0x360] ;  /* 0x0000d800ff097b82 */ /* 0x000e240000000800 */
[----:B0-----:R-:W-:-:S05]  /*0050*/  IMAD R9, R9, UR4, R0 ;  /* 0x0000000409097c24 */ /* 0x001fca000f8e0200 */
[----:B-1----:R-:W-:-:S13]  /*0060*/  ISETP.GE.AND P0, PT, R9, UR5, PT ;  /* 0x0000000509007c0c */ /* 0x002fda000bf06270 */
[----:B------:R-:W-:Y:S05]  /*0070*/  @P0 EXIT ;  /* 0x000000000000094d */ /* 0x000fea0003800000 */
[----:B------:R-:W0:Y:S01]  /*0080*/  LDC.64 R2, c[0x0][0x380] ;  /* 0x0000e000ff027b82 */ /* 0x000e220000000a00 */
[----:B------:R-:W1:Y:S07]  /*0090*/  LDCU.64 UR4, c[0x0][0x358] ;  /* 0x00006b00ff0477ac */ /* 0x000e6e0008000a00 */
[----:B------:R-:W2:Y:S08]  /*00a0*/  LDC.64 R4, c[0x0][0x388] ;  /* 0x0000e200ff047b82 */ /* 0x000eb00000000a00 */
[----:B------:R-:W3:Y:S01]  /*00b0*/  LDC.64 R6, c[0x0][0x390] ;  /* 0x0000e400ff067b82 */ /* 0x000ee20000000a00 */
[----:B0-----:R-:W-:-:S06]  /*00c0*/  IMAD.WIDE R2, R9, 0x4, R2 ;  /* 0x0000000409027825 */ /* 0x001fcc00078e0202 */
[----:B-1----:R-:W4:Y:S01]  /*00d0*/  LDG.E R2, desc[UR4][R2.64] ;  /* 0x0000000402027981 */ /* 0x002f22000c1e1900 */
[----:B--2---:R-:W-:-:S06]  /*00e0*/  IMAD.WIDE R4, R9, 0x4, R4 ;  /* 0x0000000409047825 */ /* 0x004fcc00078e0204 */
[----:B------:R-:W4:Y:S01]  /*00f0*/  LDG.E R5, desc[UR4][R4.64] ;  /* 0x0000000404057981 */ /* 0x000f22000c1e1900 */
[----:B---3--:R-:W-:-:S04]  /*0100*/  IMAD.WIDE R6, R9, 0x4, R6 ;  /* 0x0000000409067825 */ /* 0x008fc800078e0206 */
[----:B----4-:R-:W-:-:S05]  /*0110*/  FADD R9, R2, R5 ;  /* 0x0000000502097221 */ /* 0x010fca0000000000 */
[----:B------:R-:W-:Y:S01]  /*0120*/  STG.E desc[UR4][R6.64], R9 ;  /* 0x0000000906007986 */ /* 0x000fe2000c101904 */
[----:B------:R-:W-:Y:S05]  /*0130*/  EXIT ;  /* 0x000000000000794d */ /* 0x000fea0003800000 */
.L_x_0:
[----:B------:R-:W-:-:S00]  /*0140*/  BRA `(.L_x_0) ;  /* 0xfffffffc00fc7947 */ /* 0x000fc0000383ffff */
[----:B------:R-:W-:-:S00]  /*0150*/  NOP ;  /* 0x0000000000007918 */ /* 0x000fc00000000000 */
        /* <DEDUP_REMOVED lines=10> */
.L_x_1:


//--------------------- .nv.shared.reserved.0     --------------------------
	.section	.nv.shared.reserved.0,"aw",@nobits
	.weak		__nv_reservedSMEM_offset_0_alias
	.size		__nv_reservedSMEM_offset_0_alias, 0, 64
	.other		__nv_reservedSMEM_offset_0_alias,@"STO_CUDA_RESERVED_SHARED STV_DEFAULT"
__nv_reservedSMEM_offset_0_alias:
	.zero		0
	.zero		64


//--------------------- .nv.constant0._Z18add_vectors_kernelPKfS0_Pfi --------------------------
	.section	.nv.constant0._Z18add_vectors_kernelPKfS0_Pfi,"a",@progbits
	.sectionflags	@""
	.align	4
.nv.constant0._Z18add_vectors_kernelPKfS0_Pfi:
	.zero		924


//--------------------- SYMBOLS --------------------------

	.type		.nv.reservedSmem.offset0,@object
	.size		.nv.reservedSmem.offset0,0x4
